	.headerflags	@"EF_CUDA_TEXMODE_UNIFIED EF_CUDA_64BIT_ADDRESS EF_CUDA_ACCELERATORS EF_CUDA_SM90 EF_CUDA_VIRTUAL_SM(EF_CUDA_SM90)"
	.elftype	@"ET_EXEC"


//--------------------- .nv.info                  --------------------------
	.section	.nv.info,"",@"SHT_CUDA_INFO"
	.align	4


	//----- nvinfo : EIATTR_REGCOUNT
	.align		4
        /*0000*/ 	.byte	0x04, 0x2f
        /*0002*/ 	.short	(.L_1 - .L_0)
	.align		4
.L_0:
        /*0004*/ 	.word	index@(triton_poi_fused_add_leaky_relu_16)
        /*0008*/ 	.word	0x00000011


	//----- nvinfo : EIATTR_MIN_STACK_SIZE
	.align		4
.L_1:
        /*000c*/ 	.byte	0x04, 0x12
        /*000e*/ 	.short	(.L_3 - .L_2)
	.align		4
.L_2:
        /*0010*/ 	.word	index@(triton_poi_fused_add_leaky_relu_16)
        /*0014*/ 	.word	0x00000000


	//----- nvinfo : EIATTR_FRAME_SIZE
	.align		4
.L_3:
        /*0018*/ 	.byte	0x04, 0x11
        /*001a*/ 	.short	(.L_5 - .L_4)
	.align		4
.L_4:
        /*001c*/ 	.word	index@(triton_poi_fused_add_leaky_relu_16)
        /*0020*/ 	.word	0x00000000


	//----- nvinfo : EIATTR_MIN_STACK_SIZE
	.align		4
.L_5:
        /*0024*/ 	.byte	0x04, 0x12
        /*0026*/ 	.short	(.L_7 - .L_6)
	.align		4
.L_6:
        /*0028*/ 	.word	index@(triton_poi_fused_add_leaky_relu_16)
        /*002c*/ 	.word	0x00000000
.L_7:


//--------------------- .nv.info.triton_poi_fused_add_leaky_relu_16 --------------------------
	.section	.nv.info.triton_poi_fused_add_leaky_relu_16,"",@"SHT_CUDA_INFO"
	.sectionflags	@""
	.align	4


	//----- nvinfo : EIATTR_CUDA_API_VERSION
	.align		4
        /*0000*/ 	.byte	0x04, 0x37
        /*0002*/ 	.short	(.L_9 - .L_8)
.L_8:
        /*0004*/ 	.word	0x0000007c


	//----- nvinfo : EIATTR_KPARAM_INFO
	.align		4
.L_9:
        /*0008*/ 	.byte	0x04, 0x17
        /*000a*/ 	.short	(.L_11 - .L_10)
.L_10:
        /*000c*/ 	.word	0x00000000
        /*0010*/ 	.short	0x0005
        /*0012*/ 	.short	0x0028
        /*0014*/ 	.byte	0x00, 0xf0, 0x11, 0x00


	//----- nvinfo : EIATTR_KPARAM_INFO
	.align		4
.L_11:
        /*0018*/ 	.byte	0x04, 0x17
        /*001a*/ 	.short	(.L_13 - .L_12)
.L_12:
        /*001c*/ 	.word	0x00000000
        /*0020*/ 	.short	0x0004
        /*0022*/ 	.short	0x0020
        /*0024*/ 	.byte	0x00, 0xf4, 0x21, 0x00


	//----- nvinfo : EIATTR_KPARAM_INFO
	.align		4
.L_13:
        /*0028*/ 	.byte	0x04, 0x17
        /*002a*/ 	.short	(.L_15 - .L_14)
.L_14:
        /*002c*/ 	.word	0x00000000
        /*0030*/ 	.short	0x0003
        /*0032*/ 	.short	0x0018
        /*0034*/ 	.byte	0x00, 0xf4, 0x21, 0x00


	//----- nvinfo : EIATTR_KPARAM_INFO
	.align		4
.L_15:
        /*0038*/ 	.byte	0x04, 0x17
        /*003a*/ 	.short	(.L_17 - .L_16)
.L_16:
        /*003c*/ 	.word	0x00000000
        /*0040*/ 	.short	0x0002
        /*0042*/ 	.short	0x0010
        /*0044*/ 	.byte	0x00, 0xf4, 0x21, 0x00


	//----- nvinfo : EIATTR_KPARAM_INFO
	.align		4
.L_17:
        /*0048*/ 	.byte	0x04, 0x17
        /*004a*/ 	.short	(.L_19 - .L_18)
.L_18:
        /*004c*/ 	.word	0x00000000
        /*0050*/ 	.short	0x0001
        /*0052*/ 	.short	0x0008
        /*0054*/ 	.byte	0x00, 0xf4, 0x21, 0x00


	//----- nvinfo : EIATTR_KPARAM_INFO
	.align		4
.L_19:
        /*0058*/ 	.byte	0x04, 0x17
        /*005a*/ 	.short	(.L_21 - .L_20)
.L_20:
        /*005c*/ 	.word	0x00000000
        /*0060*/ 	.short	0x0000
        /*0062*/ 	.short	0x0000
        /*0064*/ 	.byte	0x00, 0xf4, 0x21, 0x00


	//----- nvinfo : EIATTR_SPARSE_MMA_MASK
	.align		4
.L_21:
        /*0068*/ 	.byte	0x03, 0x50
        /*006a*/ 	.short	0x0000


	//----- nvinfo : EIATTR_MAXREG_COUNT
	.align		4
        /*006c*/ 	.byte	0x03, 0x1b
        /*006e*/ 	.short	0x00ff


	//----- nvinfo : EIATTR_EXIT_INSTR_OFFSETS
	.align		4
        /*0070*/ 	.byte	0x04, 0x1c
        /*0072*/ 	.short	(.L_23 - .L_22)


	//   ....[0]....
.L_22:
        /*0074*/ 	.word	0x00000290


	//----- nvinfo : EIATTR_REQNTID
	.align		4
.L_23:
        /*0078*/ 	.byte	0x04, 0x10
        /*007a*/ 	.short	(.L_25 - .L_24)
.L_24:
        /*007c*/ 	.word	0x00000080
        /*0080*/ 	.word	0x00000001
        /*0084*/ 	.word	0x00000001


	//----- nvinfo : EIATTR_CBANK_PARAM_SIZE
	.align		4
.L_25:
        /*0088*/ 	.byte	0x03, 0x19
        /*008a*/ 	.short	0x002c


	//----- nvinfo : EIATTR_PARAM_CBANK
	.align		4
        /*008c*/ 	.byte	0x04, 0x0a
        /*008e*/ 	.short	(.L_27 - .L_26)
	.align		4
.L_26:
        /*0090*/ 	.word	index@(.nv.constant0.triton_poi_fused_add_leaky_relu_16)
        /*0094*/ 	.short	0x0210
        /*0096*/ 	.short	0x002c


	//----- nvinfo : EIATTR_SW_WAR
	.align		4
.L_27:
        /*0098*/ 	.byte	0x04, 0x36
        /*009a*/ 	.short	(.L_29 - .L_28)
.L_28:
        /*009c*/ 	.word	0x00000008
.L_29:


//--------------------- .nv.callgraph             --------------------------
	.section	.nv.callgraph,"",@"SHT_CUDA_CALLGRAPH"
	.align	4
	.sectionentsize	8
	.align		4
        /*0000*/ 	.word	0x00000000
	.align		4
        /*0004*/ 	.word	0xffffffff
	.align		4
        /*0008*/ 	.word	0x00000000
	.align		4
        /*000c*/ 	.word	0xfffffffe
	.align		4
        /*0010*/ 	.word	0x00000000
	.align		4
        /*0014*/ 	.word	0xfffffffd
	.align		4
        /*0018*/ 	.word	0x00000000
	.align		4
        /*001c*/ 	.word	0xfffffffc


//--------------------- .text.triton_poi_fused_add_leaky_relu_16 --------------------------
	.section	.text.triton_poi_fused_add_leaky_relu_16,"ax",@progbits
	.align	128
        .global         triton_poi_fused_add_leaky_relu_16
        .type           triton_poi_fused_add_leaky_relu_16,@function
        .size           triton_poi_fused_add_leaky_relu_16,(.L_x_1 - triton_poi_fused_add_leaky_relu_16)
        .other          triton_poi_fused_add_leaky_relu_16,@"STO_CUDA_ENTRY STV_DEFAULT"
triton_poi_fused_add_leaky_relu_16:
.text.triton_poi_fused_add_leaky_relu_16:
[----:B------:R-:W-:Y:S01]  /*0000*/  LDC R1, c[0x0][0x28] ;  /* 0x00000a00ff017b82 */ /* 0x000fe20000000800 */
[----:B------:R-:W1:Y:S07]  /*0010*/  S2R R0, SR_TID.X ;  /* 0x0000000000007919 */ /* 0x000e6e0000002100 */
[----:B------:R-:W2:Y:S01]  /*0020*/  LDC.64 R6, c[0x0][0x218] ;  /* 0x00008600ff067b82 */ /* 0x000ea20000000a00 */
[----:B------:R-:W-:Y:S01]  /*0030*/  ULDC.64 UR4, c[0x0][0x208] ;  /* 0x0000820000047ab9 */ /* 0x000fe20000000a00 */
[----:B------:R-:W-:Y:S01]  /*0040*/  ULDC.64 UR6, c[0x0][0x230] ;  /* 0x00008c0000067ab9 */ /* 0x000fe20000000a00 */
[----:B------:R-:W3:Y:S05]  /*0050*/  S2R R11, SR_CTAID.X ;  /* 0x00000000000b7919 */ /* 0x000eea0000002500 */
[----:B------:R-:W4:Y:S08]  /*0060*/  LDC.64 R8, c[0x0][0x228] ;  /* 0x00008a00ff087b82 */ /* 0x000f300000000a00 */
[----:B------:R-:W5:Y:S08]  /*0070*/  LDC.64 R4, c[0x0][0x220] ;  /* 0x00008800ff047b82 */ /* 0x000f700000000a00 */
[----:B------:R-:W2:Y:S01]  /*0080*/  LDC.64 R2, c[0x0][0x210] ;  /* 0x00008400ff027b82 */ /* 0x000ea20000000a00 */
[----:B-1----:R-:W-:-:S04]  /*0090*/  SHF.L.U32 R0, R0, 0x1, RZ ;  /* 0x0000000100007819 */ /* 0x002fc800000006ff */
[----:B------:R-:W-:Y:S02]  /*00a0*/  LOP3.LUT R0, R0, 0xfe, RZ, 0xc0, !PT ;  /* 0x000000fe00007812 */ /* 0x000fe400078ec0ff */
[----:B---3--:R-:W-:Y:S02]  /*00b0*/  SHF.R.S32.HI R10, RZ, 0x17, R11 ;  /* 0x00000017ff0a7819 */ /* 0x008fe4000001140b */
[----:B------:R-:W-:Y:S02]  /*00c0*/  LEA R0, R11, R0, 0x8 ;  /* 0x000000000b007211 */ /* 0x000fe400078e40ff */
[----:B------:R-:W-:-:S03]  /*00d0*/  SGXT R11, R10, 0x1 ;  /* 0x000000010a0b781a */ /* 0x000fc60000000200 */
[----:B-----5:R-:W-:Y:S01]  /*00e0*/  IMAD.WIDE R4, R0, 0x4, R4 ;  /* 0x0000000400047825 */ /* 0x020fe200078e0204 */
[----:B------:R-:W-:-:S03]  /*00f0*/  LEA.HI R11, R11, R0, RZ, 0x8 ;  /* 0x000000000b0b7211 */ /* 0x000fc600078f40ff */
[----:B0-2---:R-:W-:Y:S01]  /*0100*/  IMAD.WIDE R2, R0, 0x4, R2 ;  /* 0x0000000400027825 */ /* 0x005fe200078e0202 */
[----:B------:R-:W-:Y:S01]  /*0110*/  SHF.R.S32.HI R11, RZ, 0x8, R11 ;  /* 0x00000008ff0b7819 */ /* 0x000fe2000001140b */
[----:B------:R-:W2:Y:S04]  /*0120*/  LDG.E.64 R4, desc[UR4][R4.64] ;  /* 0x0000000404047981 */ /* 0x000ea8000c1e1b00 */
[----:B------:R-:W-:-:S04]  /*0130*/  IMAD.WIDE R6, R11, 0x4, R6 ;  /* 0x000000040b067825 */ /* 0x000fc800078e0206 */
[----:B----4-:R-:W-:Y:S02]  /*0140*/  IMAD.WIDE R8, R11, 0x4, R8 ;  /* 0x000000040b087825 */ /* 0x010fe400078e0208 */
[----:B------:R-:W3:Y:S04]  /*0150*/  LDG.E.EL R6, desc[UR4][R6.64] ;  /* 0x0000000406067981 */ /* 0x000ee8000c2e1900 */
[----:B------:R-:W3:Y:S04]  /*0160*/  LDG.E.64 R10, desc[UR4][R2.64] ;  /* 0x00000004020a7981 */ /* 0x000ee8000c1e1b00 */
[----:B------:R-:W2:Y:S01]  /*0170*/  LDG.E.EL R8, desc[UR4][R8.64] ;  /* 0x0000000408087981 */ /* 0x000ea2000c2e1900 */
[--C-:B---3--:R-:W-:Y:S01]  /*0180*/  FADD R11, R11, R6.reuse ;  /* 0x000000060b0b7221 */ /* 0x108fe20000000000 */
[----:B------:R-:W-:Y:S01]  /*0190*/  FADD R10, R10, R6 ;  /* 0x000000060a0a7221 */ /* 0x000fe20000000000 */
[--C-:B--2---:R-:W-:Y:S01]  /*01a0*/  FADD R13, R4, R8.reuse ;  /* 0x00000008040d7221 */ /* 0x104fe20000000000 */
[----:B------:R-:W-:-:S04]  /*01b0*/  FADD R12, R5, R8 ;  /* 0x00000008050c7221 */ /* 0x000fc80000000000 */
[C---:B------:R-:W-:Y:S02]  /*01c0*/  FSETP.GT.AND P1, PT, R10.reuse, -R13, PT ;  /* 0x8000000d0a00720b */ /* 0x040fe40003f24000 */
[C---:B------:R-:W-:Y:S02]  /*01d0*/  FSETP.GT.AND P0, PT, R11.reuse, -R12, PT ;  /* 0x8000000c0b00720b */ /* 0x040fe40003f04000 */
[----:B------:R-:W-:Y:S02]  /*01e0*/  SEL R7, RZ, 0x1, !P1 ;  /* 0x00000001ff077807 */ /* 0x000fe40004800000 */
[----:B------:R-:W-:Y:S01]  /*01f0*/  SEL R14, RZ, 0x100, !P0 ;  /* 0x00000100ff0e7807 */ /* 0x000fe20004000000 */
[----:B------:R-:W-:Y:S01]  /*0200*/  FADD R10, R10, R13 ;  /* 0x0000000d0a0a7221 */ /* 0x000fe20000000000 */
[----:B------:R-:W-:Y:S01]  /*0210*/  IADD3 R6, P2, R0, UR6, RZ ;  /* 0x0000000600067c10 */ /* 0x000fe2000ff5e0ff */
[----:B------:R-:W-:Y:S01]  /*0220*/  FADD R11, R11, R12 ;  /* 0x0000000c0b0b7221 */ /* 0x000fe20000000000 */
[----:B------:R-:W-:-:S02]  /*0230*/  IADD3 R5, R7, R14, RZ ;  /* 0x0000000e07057210 */ /* 0x000fc40007ffe0ff */
[----:B------:R-:W-:Y:S01]  /*0240*/  LEA.HI.X.SX32 R7, R0, UR7, 0x1, P2 ;  /* 0x0000000700077c11 */ /* 0x000fe200090f0eff */
[----:B------:R-:W-:Y:S02]  /*0250*/  @!P1 FMUL R10, R10, 0.20000000298023223877 ;  /* 0x3e4ccccd0a0a9820 */ /* 0x000fe40000400000 */
[----:B------:R-:W-:Y:S02]  /*0260*/  @!P0 FMUL R11, R11, 0.20000000298023223877 ;  /* 0x3e4ccccd0b0b8820 */ /* 0x000fe40000400000 */
[----:B------:R-:W-:Y:S04]  /*0270*/  STG.E.U16 desc[UR4][R6.64], R5 ;  /* 0x0000000506007986 */ /* 0x000fe8000c101504 */
[----:B------:R-:W-:Y:S01]  /*0280*/  STG.E.64 desc[UR4][R2.64], R10 ;  /* 0x0000000a02007986 */ /* 0x000fe2000c101b04 */
[----:B------:R-:W-:Y:S05]  /*0290*/  EXIT ;  /* 0x000000000000794d */ /* 0x000fea0003800000 */
.L_x_0:
[----:B------:R-:W-:-:S00]  /*02a0*/  BRA `(.L_x_0) ;  /* 0xfffffffc00fc7947 */ /* 0x000fc0000383ffff */
[----:B------:R-:W-:-:S00]  /*02b0*/  NOP ;  /* 0x0000000000007918 */ /* 0x000fc00000000000 */
        /* <DEDUP_REMOVED lines=12> */
.L_x_1:


//--------------------- .nv.constant0.triton_poi_fused_add_leaky_relu_16 --------------------------
	.section	.nv.constant0.triton_poi_fused_add_leaky_relu_16,"a",@progbits
	.sectionflags	@""
	.align	4
.nv.constant0.triton_poi_fused_add_leaky_relu_16:
	.zero		572
